//
// Generated by NVIDIA NVVM Compiler
//
// Compiler Build ID: CL-36424714
// Cuda compilation tools, release 13.0, V13.0.88
// Based on NVVM 20.0.0
//

.version 9.0
.target sm_100
.address_size 64

	// .globl	_Z6kernelPiS_S_
// _ZZ6kernelPiS_S_E7local_a has been demoted

.visible .entry _Z6kernelPiS_S_(
	.param .u64 .ptr .align 1 _Z6kernelPiS_S__param_0,
	.param .u64 .ptr .align 1 _Z6kernelPiS_S__param_1,
	.param .u64 .ptr .align 1 _Z6kernelPiS_S__param_2
)
{
	.reg .pred 	%p<5>;
	.reg .b32 	%r<29>;
	.reg .b64 	%rd<13>;
	// demoted variable
	.shared .align 4 .b8 _ZZ6kernelPiS_S_E7local_a[24];
	ld.param.u64 	%rd5, [_Z6kernelPiS_S__param_0];
	ld.param.u64 	%rd4, [_Z6kernelPiS_S__param_1];
	ld.param.u64 	%rd6, [_Z6kernelPiS_S__param_2];
	cvta.to.global.u64 	%rd1, %rd5;
	cvta.to.global.u64 	%rd2, %rd6;
	mov.u32 	%r1, %tid.x;
	mov.u32 	%r11, %ctaid.x;
	mov.u32 	%r2, %ntid.x;
	mad.lo.s32 	%r28, %r11, %r2, %r1;
	ld.global.u32 	%r27, [%rd2];
	setp.ge.s32 	%p1, %r28, %r27;
	@%p1 bra 	$L__BB0_6;
	shl.b32 	%r12, %r1, 2;
	mov.u32 	%r13, _ZZ6kernelPiS_S_E7local_a;
	add.s32 	%r5, %r13, %r12;
	shl.b32 	%r14, %r2, 2;
	add.s32 	%r6, %r5, %r14;
	cvta.to.global.u64 	%rd3, %rd4;
$L__BB0_2:
	mul.wide.s32 	%rd7, %r28, 4;
	add.s64 	%rd8, %rd1, %rd7;
	ld.global.u32 	%r15, [%rd8];
	st.shared.u32 	[%r5], %r15;
	add.s32 	%r16, %r27, -2;
	setp.ge.s32 	%p2, %r28, %r16;
	@%p2 bra 	$L__BB0_6;
	setp.gt.u32 	%p3, %r1, 1;
	@%p3 bra 	$L__BB0_5;
	add.s32 	%r17, %r28, %r2;
	mul.wide.u32 	%rd9, %r17, 4;
	add.s64 	%rd10, %rd1, %rd9;
	ld.global.u32 	%r18, [%rd10];
	st.shared.u32 	[%r6], %r18;
$L__BB0_5:
	bar.sync 	0;
	ld.shared.u32 	%r19, [%r5];
	ld.shared.u32 	%r20, [%r5+4];
	add.s32 	%r21, %r20, %r19;
	ld.shared.u32 	%r22, [%r5+8];
	add.s32 	%r23, %r21, %r22;
	mul.hi.s32 	%r24, %r23, 1431655766;
	shr.u32 	%r25, %r24, 31;
	add.s32 	%r26, %r24, %r25;
	add.s64 	%rd12, %rd3, %rd7;
	st.global.u32 	[%rd12], %r26;
	add.s32 	%r28, %r28, 12;
	ld.global.u32 	%r27, [%rd2];
	setp.lt.s32 	%p4, %r28, %r27;
	@%p4 bra 	$L__BB0_2;
$L__BB0_6:
	ret;

}


// ===== COMPILED SASS (sm_100) =====

	.target	sm_100

	.elftype	@"ET_EXEC"


//--------------------- .note.nv.tkinfo           --------------------------
	.section	.note.nv.tkinfo,"",@"SHT_NOTE"
	.sectionflags	@"SHF_NOTE_NV_TKINFO"
	.tkinfo
        /*0018*/ 	.word	0x00000002
        /*0030*/ 	.string	""
        /*0030*/ 	.string	"ptxas"
        /*0030*/ 	.string	"Cuda compilation tools, release 13.0, V13.0.88"
        /*0030*/ 	.string	"Build cuda_13.0.r13.0/compiler.36424714_0"
        /*0030*/ 	.string	"-arch sm_100 -m 64 "



//--------------------- .note.nv.cuinfo           --------------------------
	.section	.note.nv.cuinfo,"",@"SHT_NOTE"
	.sectionflags	@"SHF_NOTE_NV_CUINFO"
        /*0018*/ 	.short	0x0002
        /*001a*/ 	.short	0x0064
        /*001c*/ 	.short	0x0082
	.zero		2


//--------------------- .nv.info                  --------------------------
	.section	.nv.info,"",@"SHT_CUDA_INFO"
	.align	4


	//----- nvinfo : EIATTR_REGCOUNT
	.align		4
        /*0000*/ 	.byte	0x04, 0x2f
        /*0002*/ 	.short	(.L_1 - .L_0)
	.align		4
.L_0:
        /*0004*/ 	.word	index@(_Z6kernelPiS_S_)
        /*0008*/ 	.word	0x00000012


	//----- nvinfo : EIATTR_FRAME_SIZE
	.align		4
.L_1:
        /*000c*/ 	.byte	0x04, 0x11
        /*000e*/ 	.short	(.L_3 - .L_2)
	.align		4
.L_2:
        /*0010*/ 	.word	index@(_Z6kernelPiS_S_)
        /*0014*/ 	.word	0x00000000


	//----- nvinfo : EIATTR_MIN_STACK_SIZE
	.align		4
.L_3:
        /*0018*/ 	.byte	0x04, 0x12
        /*001a*/ 	.short	(.L_5 - .L_4)
	.align		4
.L_4:
        /*001c*/ 	.word	index@(_Z6kernelPiS_S_)
        /*0020*/ 	.word	0x00000000
.L_5:


//--------------------- .nv.compat                --------------------------
	.section	.nv.compat,"",@"SHT_CUDA_COMPAT_INFO"
	.align	4
        /*0000*/ 	.byte	0x02, 0x09, 0x00, 0x00, 0x02, 0x02, 0x01, 0x00, 0x02, 0x05, 0x05, 0x00, 0x03, 0x07, 0x01, 0x01
        /*0010*/ 	.byte	0x02, 0x03, 0x00, 0x00, 0x02, 0x06, 0x01, 0x00, 0x04, 0x0b, 0x08, 0x00, 0x09, 0x00, 0x00, 0x00
        /*0020*/ 	.byte	0x00, 0x00, 0x00, 0x00


//--------------------- .nv.info._Z6kernelPiS_S_  --------------------------
	.section	.nv.info._Z6kernelPiS_S_,"",@"SHT_CUDA_INFO"
	.sectionflags	@""
	.align	4


	//----- nvinfo : EIATTR_CUDA_API_VERSION
	.align		4
        /*0000*/ 	.byte	0x04, 0x37
        /*0002*/ 	.short	(.L_7 - .L_6)
.L_6:
        /*0004*/ 	.word	0x00000082


	//----- nvinfo : EIATTR_KPARAM_INFO
	.align		4
.L_7:
        /*0008*/ 	.byte	0x04, 0x17
        /*000a*/ 	.short	(.L_9 - .L_8)
.L_8:
        /*000c*/ 	.word	0x00000000
        /*0010*/ 	.short	0x0002
        /*0012*/ 	.short	0x0010
        /*0014*/ 	.byte	0x00, 0xf5, 0x21, 0x00


	//----- nvinfo : EIATTR_KPARAM_INFO
	.align		4
.L_9:
        /*0018*/ 	.byte	0x04, 0x17
        /*001a*/ 	.short	(.L_11 - .L_10)
.L_10:
        /*001c*/ 	.word	0x00000000
        /*0020*/ 	.short	0x0001
        /*0022*/ 	.short	0x0008
        /*0024*/ 	.byte	0x00, 0xf5, 0x21, 0x00


	//----- nvinfo : EIATTR_KPARAM_INFO
	.align		4
.L_11:
        /*0028*/ 	.byte	0x04, 0x17
        /*002a*/ 	.short	(.L_13 - .L_12)
.L_12:
        /*002c*/ 	.word	0x00000000
        /*0030*/ 	.short	0x0000
        /*0032*/ 	.short	0x0000
        /*0034*/ 	.byte	0x00, 0xf5, 0x21, 0x00


	//----- nvinfo : EIATTR_SPARSE_MMA_MASK
	.align		4
.L_13:
        /*0038*/ 	.byte	0x03, 0x50
        /*003a*/ 	.short	0x0000


	//----- nvinfo : EIATTR_MAXREG_COUNT
	.align		4
        /*003c*/ 	.byte	0x03, 0x1b
        /*003e*/ 	.short	0x00ff


	//----- nvinfo : EIATTR_NUM_BARRIERS
	.align		4
        /*0040*/ 	.byte	0x02, 0x4c
        /*0042*/ 	.byte	0x01
	.zero		1


	//----- nvinfo : EIATTR_MERCURY_ISA_VERSION
	.align		4
        /*0044*/ 	.byte	0x03, 0x5f
        /*0046*/ 	.short	0x0101


	//----- nvinfo : EIATTR_VRC_CTA_INIT_COUNT
	.align		4
        /*0048*/ 	.byte	0x02, 0x4a
	.zero		1
	.zero		1


	//----- nvinfo : EIATTR_EXIT_INSTR_OFFSETS
	.align		4
        /*004c*/ 	.byte	0x04, 0x1c
        /*004e*/ 	.short	(.L_15 - .L_14)


	//   ....[0]....
.L_14:
        /*0050*/ 	.word	0x00000090


	//   ....[1]....
        /*0054*/ 	.word	0x00000180


	//   ....[2]....
        /*0058*/ 	.word	0x000002d0


	//----- nvinfo : EIATTR_CRS_STACK_SIZE
	.align		4
.L_15:
        /*005c*/ 	.byte	0x04, 0x1e
        /*005e*/ 	.short	(.L_17 - .L_16)
.L_16:
        /*0060*/ 	.word	0x00000000


	//----- nvinfo : EIATTR_CBANK_PARAM_SIZE
	.align		4
.L_17:
        /*0064*/ 	.byte	0x03, 0x19
        /*0066*/ 	.short	0x0018


	//----- nvinfo : EIATTR_PARAM_CBANK
	.align		4
        /*0068*/ 	.byte	0x04, 0x0a
        /*006a*/ 	.short	(.L_19 - .L_18)
	.align		4
.L_18:
        /*006c*/ 	.word	index@(.nv.constant0._Z6kernelPiS_S_)
        /*0070*/ 	.short	0x0380
        /*0072*/ 	.short	0x0018


	//----- nvinfo : EIATTR_SW_WAR
	.align		4
.L_19:
        /*0074*/ 	.byte	0x04, 0x36
        /*0076*/ 	.short	(.L_21 - .L_20)
.L_20:
        /*0078*/ 	.word	0x00000008
.L_21:


//--------------------- .nv.callgraph             --------------------------
	.section	.nv.callgraph,"",@"SHT_CUDA_CALLGRAPH"
	.align	4
	.sectionentsize	8
	.align		4
        /*0000*/ 	.word	0x00000000
	.align		4
        /*0004*/ 	.word	0xffffffff
	.align		4
        /*0008*/ 	.word	0x00000000
	.align		4
        /*000c*/ 	.word	0xfffffffe
	.align		4
        /*0010*/ 	.word	0x00000000
	.align		4
        /*0014*/ 	.word	0xfffffffd
	.align		4
        /*0018*/ 	.word	0x00000000
	.align		4
        /*001c*/ 	.word	0xfffffffc


//--------------------- .text._Z6kernelPiS_S_     --------------------------
	.section	.text._Z6kernelPiS_S_,"ax",@progbits
	.align	128
        .global         _Z6kernelPiS_S_
        .type           _Z6kernelPiS_S_,@function
        .size           _Z6kernelPiS_S_,(.L_x_3 - _Z6kernelPiS_S_)
        .other          _Z6kernelPiS_S_,@"STO_CUDA_ENTRY STV_DEFAULT"
_Z6kernelPiS_S_:
.text._Z6kernelPiS_S_:
[----:B------:R-:W-:Y:S08]  /*0000*/  LDC R1, c[0x0][0x37c] ;  /* 0x0000df00ff017b82 */ /* 0x000ff00000000800 */
[----:B------:R-:W0:Y:S01]  /*0010*/  LDC.64 R2, c[0x0][0x390] ;  /* 0x0000e400ff027b82 */ /* 0x000e220000000a00 */
[----:B------:R-:W0:Y:S02]  /*0020*/  LDCU.64 UR6, c[0x0][0x358] ;  /* 0x00006b00ff0677ac */ /* 0x000e240008000a00 */
[----:B0-----:R-:W2:Y:S05]  /*0030*/  LDG.E R11, desc[UR6][R2.64] ;  /* 0x00000006020b7981 */ /* 0x001eaa000c1e1900 */
[----:B------:R-:W0:Y:S01]  /*0040*/  S2UR UR4, SR_CTAID.X ;  /* 0x00000000000479c3 */ /* 0x000e220000002500 */
[----:B------:R-:W0:Y:S07]  /*0050*/  S2R R0, SR_TID.X ;  /* 0x0000000000007919 */ /* 0x000e2e0000002100 */
[----:B------:R-:W0:Y:S02]  /*0060*/  LDC R9, c[0x0][0x360] ;  /* 0x0000d800ff097b82 */ /* 0x000e240000000800 */
[----:B0-----:R-:W-:-:S05]  /*0070*/  IMAD R10, R9, UR4, R0 ;  /* 0x00000004090a7c24 */ /* 0x001fca000f8e0200 */
[----:B--2---:R-:W-:-:S13]  /*0080*/  ISETP.GE.AND P0, PT, R10, R11, PT ;  /* 0x0000000b0a00720c */ /* 0x004fda0003f06270 */
[----:B------:R-:W-:Y:S05]  /*0090*/  @P0 EXIT ;  /* 0x000000000000094d */ /* 0x000fea0003800000 */
[----:B------:R-:W0:Y:S01]  /*00a0*/  S2UR UR5, SR_CgaCtaId ;  /* 0x00000000000579c3 */ /* 0x000e220000008800 */
[----:B------:R-:W-:Y:S01]  /*00b0*/  UMOV UR4, 0x400 ;  /* 0x0000040000047882 */ /* 0x000fe20000000000 */
[----:B------:R-:W-:Y:S02]  /*00c0*/  IMAD.MOV.U32 R13, RZ, RZ, R10 ;  /* 0x000000ffff0d7224 */ /* 0x000fe400078e000a */
[----:B------:R-:W-:-:S04]  /*00d0*/  IMAD.MOV.U32 R12, RZ, RZ, R11 ;  /* 0x000000ffff0c7224 */ /* 0x000fc800078e000b */
[----:B------:R-:W1:Y:S08]  /*00e0*/  LDC.64 R4, c[0x0][0x380] ;  /* 0x0000e000ff047b82 */ /* 0x000e700000000a00 */
[----:B------:R-:W2:Y:S01]  /*00f0*/  LDC.64 R6, c[0x0][0x388] ;  /* 0x0000e200ff067b82 */ /* 0x000ea20000000a00 */
[----:B0-----:R-:W-:-:S06]  /*0100*/  ULEA UR4, UR5, UR4, 0x18 ;  /* 0x0000000405047291 */ /* 0x001fcc000f8ec0ff */
[----:B------:R-:W-:-:S04]  /*0110*/  LEA R8, R0, UR4, 0x2 ;  /* 0x0000000400087c11 */ /* 0x000fc8000f8e10ff */
[----:B------:R-:W-:-:S07]  /*0120*/  LEA R14, R9, R8, 0x2 ;  /* 0x00000008090e7211 */ /* 0x000fce00078e10ff */
.L_x_1:
[----:B-1----:R-:W-:-:S06]  /*0130*/  IMAD.WIDE R10, R13, 0x4, R4 ;  /* 0x000000040d0a7825 */ /* 0x002fcc00078e0204 */
[----:B------:R-:W3:Y:S01]  /*0140*/  LDG.E R11, desc[UR6][R10.64] ;  /* 0x000000060a0b7981 */ /* 0x000ee2000c1e1900 */
[----:B------:R-:W-:-:S05]  /*0150*/  VIADD R12, R12, 0xfffffffe ;  /* 0xfffffffe0c0c7836 */ /* 0x000fca0000000000 */
[----:B------:R-:W-:Y:S01]  /*0160*/  ISETP.GE.AND P0, PT, R13, R12, PT ;  /* 0x0000000c0d00720c */ /* 0x000fe20003f06270 */
[----:B---3--:R0:W-:-:S12]  /*0170*/  STS [R8], R11 ;  /* 0x0000000b08007388 */ /* 0x0081d80000000800 */
[----:B------:R-:W-:Y:S05]  /*0180*/  @P0 EXIT ;  /* 0x000000000000094d */ /* 0x000fea0003800000 */
[----:B------:R-:W-:-:S13]  /*0190*/  ISETP.GT.U32.AND P0, PT, R0, 0x1, PT ;  /* 0x000000010000780c */ /* 0x000fda0003f04070 */
[----:B------:R-:W-:Y:S05]  /*01a0*/  @P0 BRA `(.L_x_0) ;  /* 0x0000000000100947 */ /* 0x000fea0003800000 */
[----:B0-----:R-:W-:-:S05]  /*01b0*/  IADD3 R11, PT, PT, R9, R13, RZ ;  /* 0x0000000d090b7210 */ /* 0x001fca0007ffe0ff */
[----:B------:R-:W-:-:S06]  /*01c0*/  IMAD.WIDE.U32 R10, R11, 0x4, R4 ;  /* 0x000000040b0a7825 */ /* 0x000fcc00078e0004 */
[----:B------:R-:W3:Y:S04]  /*01d0*/  LDG.E R11, desc[UR6][R10.64] ;  /* 0x000000060a0b7981 */ /* 0x000ee8000c1e1900 */
[----:B---3--:R1:W-:Y:S02]  /*01e0*/  STS [R14], R11 ;  /* 0x0000000b0e007388 */ /* 0x0083e40000000800 */
.L_x_0:
[----:B------:R-:W-:Y:S05]  /*01f0*/  WARPSYNC.ALL ;  /* 0x0000000000007948 */ /* 0x000fea0003800000 */
[----:B------:R-:W-:Y:S06]  /*0200*/  BAR.SYNC.DEFER_BLOCKING 0x0 ;  /* 0x0000000000007b1d */ /* 0x000fec0000010000 */
[----:B------:R-:W-:Y:S04]  /*0210*/  LDS R10, [R8] ;  /* 0x00000000080a7984 */ /* 0x000fe80000000800 */
[----:B01----:R-:W-:Y:S04]  /*0220*/  LDS R11, [R8+0x4] ;  /* 0x00000400080b7984 */ /* 0x003fe80000000800 */
[----:B------:R-:W0:Y:S02]  /*0230*/  LDS R12, [R8+0x8] ;  /* 0x00000800080c7984 */ /* 0x000e240000000800 */
[----:B0-----:R-:W-:-:S05]  /*0240*/  IADD3 R10, PT, PT, R12, R11, R10 ;  /* 0x0000000b0c0a7210 */ /* 0x001fca0007ffe00a */
[----:B------:R-:W-:-:S04]  /*0250*/  IMAD.HI R12, R10, 0x55555556, RZ ;  /* 0x555555560a0c7827 */ /* 0x000fc800078e02ff */
[----:B--2---:R-:W-:Y:S01]  /*0260*/  IMAD.WIDE R10, R13, 0x4, R6 ;  /* 0x000000040d0a7825 */ /* 0x004fe200078e0206 */
[----:B------:R-:W-:-:S05]  /*0270*/  LEA.HI R15, R12, R12, RZ, 0x1 ;  /* 0x0000000c0c0f7211 */ /* 0x000fca00078f08ff */
[----:B------:R0:W-:Y:S04]  /*0280*/  STG.E desc[UR6][R10.64], R15 ;  /* 0x0000000f0a007986 */ /* 0x0001e8000c101906 */
[----:B------:R-:W2:Y:S01]  /*0290*/  LDG.E R12, desc[UR6][R2.64] ;  /* 0x00000006020c7981 */ /* 0x000ea2000c1e1900 */
[----:B------:R-:W-:-:S05]  /*02a0*/  VIADD R13, R13, 0xc ;  /* 0x0000000c0d0d7836 */ /* 0x000fca0000000000 */
[----:B--2---:R-:W-:-:S13]  /*02b0*/  ISETP.GE.AND P0, PT, R13, R12, PT ;  /* 0x0000000c0d00720c */ /* 0x004fda0003f06270 */
[----:B0-----:R-:W-:Y:S05]  /*02c0*/  @!P0 BRA `(.L_x_1) ;  /* 0xfffffffc00988947 */ /* 0x001fea000383ffff */
[----:B------:R-:W-:Y:S05]  /*02d0*/  EXIT ;  /* 0x000000000000794d */ /* 0x000fea0003800000 */
.L_x_2:
[----:B------:R-:W-:-:S00]  /*02e0*/  BRA `(.L_x_2) ;  /* 0xfffffffc00fc7947 */ /* 0x000fc0000383ffff */
[----:B------:R-:W-:-:S00]  /*02f0*/  NOP ;  /* 0x0000000000007918 */ /* 0x000fc00000000000 */
        /* <DEDUP_REMOVED lines=8> */
.L_x_3:


//--------------------- .nv.shared._Z6kernelPiS_S_ --------------------------
	.section	.nv.shared._Z6kernelPiS_S_,"aw",@nobits
	.sectionflags	@""
	.align	4
.nv.shared._Z6kernelPiS_S_:
	.zero		1048


//--------------------- .nv.shared.reserved.0     --------------------------
	.section	.nv.shared.reserved.0,"aw",@nobits
	.weak		__nv_reservedSMEM_offset_0_alias
	.size		__nv_reservedSMEM_offset_0_alias, 0, 64
	.other		__nv_reservedSMEM_offset_0_alias,@"STO_CUDA_RESERVED_SHARED STV_DEFAULT"
__nv_reservedSMEM_offset_0_alias:
	.zero		0
	.zero		64


//--------------------- .nv.constant0._Z6kernelPiS_S_ --------------------------
	.section	.nv.constant0._Z6kernelPiS_S_,"a",@progbits
	.sectionflags	@""
	.align	4
.nv.constant0._Z6kernelPiS_S_:
	.zero		920


//--------------------- SYMBOLS --------------------------

	.type		.nv.reservedSmem.offset0,@object
	.size		.nv.reservedSmem.offset0,0x4
	.type		.nv.reservedSmem.cap,@object
	.size		.nv.reservedSmem.cap,0x4
